.version 8.0
.target sm_80
.visible .entry matrix_mul_kernel(
	.param .u64 param9,
	.param .u64 param10,
	.param .u64 param11,
	.param .u64 param12,
	.param .u64 param13,
	.param .u64 param14
) {
	.reg .u32 %r0, %r1, %r2, %r3, %r4, %r5, %r8, %r15, %r16, %r17, %r18, %r21, %r23, %r24, %r30, %r34, %r38, %r41, %r42, %r45, %r49, %r50, %r51, %r52, %r53;
	.reg .u64 %rd6, %rd9, %rd10, %rd11, %rd12, %rd13, %rd14, %rd19, %rd22, %rd25, %rd26, %rd27, %rd28, %rd29, %rd31, %rd32, %rd33, %rd36, %rd37, %rd39, %rd40, %rd43, %rd44, %rd46, %rd47, %rd48, %rd54, %rd55, %rd56;
	.reg .pred %p7, %p20, %p35;
matrix_mul_kernel_start:
	ld.param.u64 %rd9, [param9];
	ld.param.u64 %rd10, [param10];
	ld.param.u64 %rd11, [param11];
	ld.param.u64 %rd12, [param12];
	ld.param.u64 %rd13, [param13];
	ld.param.u64 %rd14, [param14];
block_11_start:
	mov.u32 %r0, %ntid.y;
	mov.u32 %r1, %ctaid.y;
	mul.lo.s32 %r2, %r0, %r1;
	mov.u32 %r3, %tid.y;
	add.u32 %r4, %r2, %r3;
	mov.u32 %r5, %r4;
	cvt.u64.u32 %rd6, %r4;
	setp.ge.u64 %p7, %rd6, %rd12;
	@%p7 bra block_11_end;
	mov.u32 %r8, %ntid.x;
	mov.u32 %r15, %ctaid.x;
	mul.lo.s32 %r16, %r8, %r15;
	mov.u32 %r17, %tid.x;
	add.u32 %r18, %r16, %r17;
	mov.u32 %r15, %r18;
	cvt.u64.u32 %rd19, %r18;
	setp.ge.u64 %p20, %rd19, %rd14;
	@%p20 bra block_11_end;
	mov.u32 %r21, 2;
	shl.b64 %rd22, %rd14, %r21;
	mov.u64 %rd12, %rd22;
	mov.u32 %r23, 2;
	shl.b32 %r24, %r15, %r23;
	cvt.u64.u32 %rd25, %r24;
	add.u64 %rd26, %rd10, %rd25;
	mov.u64 %rd27, %rd26;
	cvt.u64.u32 %rd28, %r5;
	mul.lo.s64 %rd29, %rd28, %rd13;
	mov.u32 %r30, 2;
	shl.b64 %rd31, %rd29, %r30;
	add.u64 %rd32, %rd9, %rd31;
	mov.u64 %rd33, %rd32;
	mov.u32 %r34, 0;
	mov.u32 %r3, %r34;
loop_0_38_start:
block_12_start:
	setp.ne.u64 %p35, %rd13, 0;
	@%p35 bra block_12_end;
	cvt.u64.u32 %rd36, %r5;
	mul.lo.s64 %rd37, %rd36, %rd14;
	mov.u32 %r38, 2;
	shl.b64 %rd39, %rd37, %r38;
	add.u64 %rd40, %rd11, %rd39;
	mov.u32 %r41, 2;
	shl.b32 %r42, %r15, %r41;
	cvt.u64.u32 %rd43, %r42;
	add.u64 %rd44, %rd40, %rd43;
	st.global.u32 [%rd44], %r3;
	bra block_11_end;
block_12_end:
	mov.s32 %r45, -1;
	cvt.s64.s32 %rd46, %r45;
	add.s64 %rd47, %rd13, %rd46;
	cvt.u64.s64 %rd48, %rd47;
	mov.u64 %rd13, %rd48;
	ld.global.u32 %r49, [%rd27];
	ld.global.u32 %r50, [%rd33];
	mul.lo.s32 %r51, %r49, %r50;
	add.u32 %r52, %r51, %r3;
	mov.u32 %r3, %r52;
	mov.u32 %r53, 4;
	cvt.u64.u32 %rd54, %r53;
	add.u64 %rd55, %rd33, %rd54;
	mov.u64 %rd33, %rd55;
	add.u64 %rd56, %rd27, %rd12;
	mov.u64 %rd27, %rd56;
	bra loop_0_38_start;
loop_0_38_end:
block_11_end:
matrix_mul_kernel_end:
}



// ===== COMPILED SASS (sm_100) =====

	.target	sm_100

	.elftype	@"ET_EXEC"


//--------------------- .note.nv.tkinfo           --------------------------
	.section	.note.nv.tkinfo,"",@"SHT_NOTE"
	.sectionflags	@"SHF_NOTE_NV_TKINFO"
	.tkinfo
        /*0018*/ 	.word	0x00000002
        /*0030*/ 	.string	""
        /*0030*/ 	.string	"ptxas"
        /*0030*/ 	.string	"Cuda compilation tools, release 13.0, V13.0.88"
        /*0030*/ 	.string	"Build cuda_13.0.r13.0/compiler.36424714_0"
        /*0030*/ 	.string	"-arch sm_100 "



//--------------------- .note.nv.cuinfo           --------------------------
	.section	.note.nv.cuinfo,"",@"SHT_NOTE"
	.sectionflags	@"SHF_NOTE_NV_CUINFO"
        /*0018*/ 	.short	0x0002
        /*001a*/ 	.short	0x0050
        /*001c*/ 	.short	0x0082
	.zero		2


//--------------------- .nv.info                  --------------------------
	.section	.nv.info,"",@"SHT_CUDA_INFO"
	.align	4


	//----- nvinfo : EIATTR_REGCOUNT
	.align		4
        /*0000*/ 	.byte	0x04, 0x2f
        /*0002*/ 	.short	(.L_1 - .L_0)
	.align		4
.L_0:
        /*0004*/ 	.word	index@(matrix_mul_kernel)
        /*0008*/ 	.word	0x00000017


	//----- nvinfo : EIATTR_FRAME_SIZE
	.align		4
.L_1:
        /*000c*/ 	.byte	0x04, 0x11
        /*000e*/ 	.short	(.L_3 - .L_2)
	.align		4
.L_2:
        /*0010*/ 	.word	index@(matrix_mul_kernel)
        /*0014*/ 	.word	0x00000000


	//----- nvinfo : EIATTR_MIN_STACK_SIZE
	.align		4
.L_3:
        /*0018*/ 	.byte	0x04, 0x12
        /*001a*/ 	.short	(.L_5 - .L_4)
	.align		4
.L_4:
        /*001c*/ 	.word	index@(matrix_mul_kernel)
        /*0020*/ 	.word	0x00000000
.L_5:


//--------------------- .nv.compat                --------------------------
	.section	.nv.compat,"",@"SHT_CUDA_COMPAT_INFO"
	.align	4
        /*0000*/ 	.byte	0x02, 0x09, 0x00, 0x00, 0x02, 0x02, 0x01, 0x00, 0x02, 0x05, 0x05, 0x00, 0x03, 0x07, 0x01, 0x01
        /*0010*/ 	.byte	0x02, 0x03, 0x00, 0x00, 0x02, 0x06, 0x01, 0x00, 0x04, 0x0b, 0x08, 0x00, 0x09, 0x00, 0x00, 0x00
        /*0020*/ 	.byte	0x00, 0x00, 0x00, 0x00


//--------------------- .nv.info.matrix_mul_kernel --------------------------
	.section	.nv.info.matrix_mul_kernel,"",@"SHT_CUDA_INFO"
	.sectionflags	@""
	.align	4


	//----- nvinfo : EIATTR_CUDA_API_VERSION
	.align		4
        /*0000*/ 	.byte	0x04, 0x37
        /*0002*/ 	.short	(.L_7 - .L_6)
.L_6:
        /*0004*/ 	.word	0x00000082


	//----- nvinfo : EIATTR_KPARAM_INFO
	.align		4
.L_7:
        /*0008*/ 	.byte	0x04, 0x17
        /*000a*/ 	.short	(.L_9 - .L_8)
.L_8:
        /*000c*/ 	.word	0x00000000
        /*0010*/ 	.short	0x0005
        /*0012*/ 	.short	0x0028
        /*0014*/ 	.byte	0x00, 0xf0, 0x21, 0x00


	//----- nvinfo : EIATTR_KPARAM_INFO
	.align		4
.L_9:
        /*0018*/ 	.byte	0x04, 0x17
        /*001a*/ 	.short	(.L_11 - .L_10)
.L_10:
        /*001c*/ 	.word	0x00000000
        /*0020*/ 	.short	0x0004
        /*0022*/ 	.short	0x0020
        /*0024*/ 	.byte	0x00, 0xf0, 0x21, 0x00


	//----- nvinfo : EIATTR_KPARAM_INFO
	.align		4
.L_11:
        /*0028*/ 	.byte	0x04, 0x17
        /*002a*/ 	.short	(.L_13 - .L_12)
.L_12:
        /*002c*/ 	.word	0x00000000
        /*0030*/ 	.short	0x0003
        /*0032*/ 	.short	0x0018
        /*0034*/ 	.byte	0x00, 0xf0, 0x21, 0x00


	//----- nvinfo : EIATTR_KPARAM_INFO
	.align		4
.L_13:
        /*0038*/ 	.byte	0x04, 0x17
        /*003a*/ 	.short	(.L_15 - .L_14)
.L_14:
        /*003c*/ 	.word	0x00000000
        /*0040*/ 	.short	0x0002
        /*0042*/ 	.short	0x0010
        /*0044*/ 	.byte	0x00, 0xf0, 0x21, 0x00


	//----- nvinfo : EIATTR_KPARAM_INFO
	.align		4
.L_15:
        /*0048*/ 	.byte	0x04, 0x17
        /*004a*/ 	.short	(.L_17 - .L_16)
.L_16:
        /*004c*/ 	.word	0x00000000
        /*0050*/ 	.short	0x0001
        /*0052*/ 	.short	0x0008
        /*0054*/ 	.byte	0x00, 0xf0, 0x21, 0x00


	//----- nvinfo : EIATTR_KPARAM_INFO
	.align		4
.L_17:
        /*0058*/ 	.byte	0x04, 0x17
        /*005a*/ 	.short	(.L_19 - .L_18)
.L_18:
        /*005c*/ 	.word	0x00000000
        /*0060*/ 	.short	0x0000
        /*0062*/ 	.short	0x0000
        /*0064*/ 	.byte	0x00, 0xf0, 0x21, 0x00


	//----- nvinfo : EIATTR_SPARSE_MMA_MASK
	.align		4
.L_19:
        /*0068*/ 	.byte	0x03, 0x50
        /*006a*/ 	.short	0x0000


	//----- nvinfo : EIATTR_MAXREG_COUNT
	.align		4
        /*006c*/ 	.byte	0x03, 0x1b
        /*006e*/ 	.short	0x00ff


	//----- nvinfo : EIATTR_MERCURY_ISA_VERSION
	.align		4
        /*0070*/ 	.byte	0x03, 0x5f
        /*0072*/ 	.short	0x0101


	//----- nvinfo : EIATTR_VRC_CTA_INIT_COUNT
	.align		4
        /*0074*/ 	.byte	0x02, 0x4a
	.zero		1
	.zero		1


	//----- nvinfo : EIATTR_EXIT_INSTR_OFFSETS
	.align		4
        /*0078*/ 	.byte	0x04, 0x1c
        /*007a*/ 	.short	(.L_21 - .L_20)


	//   ....[0]....
.L_20:
        /*007c*/ 	.word	0x000000a0


	//   ....[1]....
        /*0080*/ 	.word	0x00000120


	//   ....[2]....
        /*0084*/ 	.word	0x00000810


	//----- nvinfo : EIATTR_CBANK_PARAM_SIZE
	.align		4
.L_21:
        /*0088*/ 	.byte	0x03, 0x19
        /*008a*/ 	.short	0x0030


	//----- nvinfo : EIATTR_PARAM_CBANK
	.align		4
        /*008c*/ 	.byte	0x04, 0x0a
        /*008e*/ 	.short	(.L_23 - .L_22)
	.align		4
.L_22:
        /*0090*/ 	.word	index@(.nv.constant0.matrix_mul_kernel)
        /*0094*/ 	.short	0x0380
        /*0096*/ 	.short	0x0030


	//----- nvinfo : EIATTR_SW_WAR
	.align		4
.L_23:
        /*0098*/ 	.byte	0x04, 0x36
        /*009a*/ 	.short	(.L_25 - .L_24)
.L_24:
        /*009c*/ 	.word	0x00000008
.L_25:


//--------------------- .nv.callgraph             --------------------------
	.section	.nv.callgraph,"",@"SHT_CUDA_CALLGRAPH"
	.align	4
	.sectionentsize	8
	.align		4
        /*0000*/ 	.word	0x00000000
	.align		4
        /*0004*/ 	.word	0xffffffff
	.align		4
        /*0008*/ 	.word	0x00000000
	.align		4
        /*000c*/ 	.word	0xfffffffe
	.align		4
        /*0010*/ 	.word	0x00000000
	.align		4
        /*0014*/ 	.word	0xfffffffd
	.align		4
        /*0018*/ 	.word	0x00000000
	.align		4
        /*001c*/ 	.word	0xfffffffc


//--------------------- .text.matrix_mul_kernel   --------------------------
	.section	.text.matrix_mul_kernel,"ax",@progbits
	.align	128
        .global         matrix_mul_kernel
        .type           matrix_mul_kernel,@function
        .size           matrix_mul_kernel,(.L_x_6 - matrix_mul_kernel)
        .other          matrix_mul_kernel,@"STO_CUDA_ENTRY STV_DEFAULT"
matrix_mul_kernel:
.text.matrix_mul_kernel:
[----:B------:R-:W-:Y:S01]  /*0000*/  LDC R1, c[0x0][0x37c] ;  /* 0x0000df00ff017b82 */ /* 0x000fe20000000800 */
[----:B------:R-:W0:Y:S01]  /*0010*/  S2R R2, SR_CTAID.Y ;  /* 0x0000000000027919 */ /* 0x000e220000002600 */
[----:B------:R-:W0:Y:S01]  /*0020*/  LDCU UR4, c[0x0][0x364] ;  /* 0x00006c80ff0477ac */ /* 0x000e220008000800 */
[----:B------:R-:W0:Y:S01]  /*0030*/  S2R R3, SR_TID.Y ;  /* 0x0000000000037919 */ /* 0x000e220000002200 */
[----:B------:R-:W1:Y:S01]  /*0040*/  LDCU.64 UR6, c[0x0][0x398] ;  /* 0x00007300ff0677ac */ /* 0x000e620008000a00 */
[----:B------:R-:W2:Y:S02]  /*0050*/  LDCU UR5, c[0x0][0x3a0] ;  /* 0x00007400ff0577ac */ /* 0x000ea40008000800 */
[----:B--2---:R-:W-:Y:S02]  /*0060*/  IMAD.U32 R5, RZ, RZ, UR5 ;  /* 0x00000005ff057e24 */ /* 0x004fe4000f8e00ff */
[----:B0-----:R-:W-:-:S05]  /*0070*/  IMAD R2, R2, UR4, R3 ;  /* 0x0000000402027c24 */ /* 0x001fca000f8e0203 */
[----:B-1----:R-:W-:-:S04]  /*0080*/  ISETP.GE.U32.AND P0, PT, R2, UR6, PT ;  /* 0x0000000602007c0c */ /* 0x002fc8000bf06070 */
[----:B------:R-:W-:-:S13]  /*0090*/  ISETP.GE.U32.AND.EX P0, PT, RZ, UR7, PT, P0 ;  /* 0x00000007ff007c0c */ /* 0x000fda000bf06100 */
[----:B------:R-:W-:Y:S05]  /*00a0*/  @P0 EXIT ;  /* 0x000000000000094d */ /* 0x000fea0003800000 */
[----:B------:R-:W0:Y:S01]  /*00b0*/  S2R R0, SR_CTAID.X ;  /* 0x0000000000007919 */ /* 0x000e220000002500 */
[----:B------:R-:W0:Y:S01]  /*00c0*/  LDCU UR4, c[0x0][0x360] ;  /* 0x00006c00ff0477ac */ /* 0x000e220008000800 */
[----:B------:R-:W0:Y:S01]  /*00d0*/  S2R R3, SR_TID.X ;  /* 0x0000000000037919 */ /* 0x000e220000002100 */
[----:B------:R-:W1:Y:S01]  /*00e0*/  LDCU.64 UR8, c[0x0][0x3a8] ;  /* 0x00007500ff0877ac */ /* 0x000e620008000a00 */
[----:B0-----:R-:W-:-:S05]  /*00f0*/  IMAD R0, R0, UR4, R3 ;  /* 0x0000000400007c24 */ /* 0x001fca000f8e0203 */
[----:B-1----:R-:W-:-:S04]  /*0100*/  ISETP.GE.U32.AND P0, PT, R0, UR8, PT ;  /* 0x0000000800007c0c */ /* 0x002fc8000bf06070 */
[----:B------:R-:W-:-:S13]  /*0110*/  ISETP.GE.U32.AND.EX P0, PT, RZ, UR9, PT, P0 ;  /* 0x00000009ff007c0c */ /* 0x000fda000bf06100 */
[----:B------:R-:W-:Y:S05]  /*0120*/  @P0 EXIT ;  /* 0x000000000000094d */ /* 0x000fea0003800000 */
[----:B------:R-:W0:Y:S01]  /*0130*/  LDCU.64 UR6, c[0x0][0x3a0] ;  /* 0x00007400ff0677ac */ /* 0x000e220008000a00 */
[----:B------:R-:W1:Y:S01]  /*0140*/  LDC R4, c[0x0][0x3a4] ;  /* 0x0000e900ff047b82 */ /* 0x000e620000000800 */
[----:B------:R-:W-:Y:S01]  /*0150*/  IMAD.SHL.U32 R0, R0, 0x4, RZ ;  /* 0x0000000400007824 */ /* 0x000fe200078e00ff */
[----:B------:R-:W2:Y:S01]  /*0160*/  LDCU.128 UR12, c[0x0][0x380] ;  /* 0x00007000ff0c77ac */ /* 0x000ea20008000c00 */
[----:B------:R-:W3:Y:S01]  /*0170*/  LDCU.64 UR4, c[0x0][0x358] ;  /* 0x00006b00ff0477ac */ /* 0x000ee20008000a00 */
[----:B0-----:R-:W-:Y:S02]  /*0180*/  UISETP.NE.U32.AND UP0, UPT, UR6, URZ, UPT ;  /* 0x000000ff0600728c */ /* 0x001fe4000bf05070 */
[C---:B------:R-:W-:Y:S02]  /*0190*/  IMAD.WIDE.U32 R6, R2.reuse, UR6, RZ ;  /* 0x0000000602067c25 */ /* 0x040fe4000f8e00ff */
[----:B------:R-:W-:Y:S02]  /*01a0*/  UISETP.NE.U32.AND.EX UP0, UPT, UR7, URZ, UPT, UP0 ;  /* 0x000000ff0700728c */ /* 0x000fe4000bf05100 */
[----:B------:R-:W-:Y:S01]  /*01b0*/  IMAD R3, R2, UR7, R7 ;  /* 0x0000000702037c24 */ /* 0x000fe2000f8e0207 */
[----:B--2---:R-:W-:-:S02]  /*01c0*/  IADD3 R12, P0, PT, R0, UR14, RZ ;  /* 0x0000000e000c7c10 */ /* 0x004fc4000ff1e0ff */
[----:B------:R-:W-:-:S03]  /*01d0*/  LEA R7, P1, R6, UR12, 0x2 ;  /* 0x0000000c06077c11 */ /* 0x000fc6000f8210ff */
[----:B------:R-:W-:Y:S01]  /*01e0*/  IMAD.X R13, RZ, RZ, UR15, P0 ;  /* 0x0000000fff0d7e24 */ /* 0x000fe200080e06ff */
[----:B------:R-:W-:Y:S01]  /*01f0*/  LEA.HI.X R8, R6, UR13, R3, 0x2, P1 ;  /* 0x0000000d06087c11 */ /* 0x000fe200088f1403 */
[----:B------:R-:W-:Y:S01]  /*0200*/  IMAD.MOV.U32 R3, RZ, RZ, RZ ;  /* 0x000000ffff037224 */ /* 0x000fe200078e00ff */
[----:B---3--:R-:W-:Y:S07]  /*0210*/  BRA.U !UP0, `(.L_x_0) ;  /* 0x00000005085c7547 */ /* 0x008fee000b800000 */
[----:B------:R-:W-:Y:S01]  /*0220*/  ISETP.GT.U32.AND P0, PT, R5, RZ, PT ;  /* 0x000000ff0500720c */ /* 0x000fe20003f04070 */
[----:B------:R-:W-:Y:S02]  /*0230*/  IMAD.MOV.U32 R6, RZ, RZ, R7 ;  /* 0x000000ffff067224 */ /* 0x000fe400078e0007 */
[----:B------:R-:W-:Y:S01]  /*0240*/  IMAD.MOV.U32 R7, RZ, RZ, R8 ;  /* 0x000000ffff077224 */ /* 0x000fe200078e0008 */
[----:B-1----:R-:W-:-:S13]  /*0250*/  ISETP.GT.U32.AND.EX P0, PT, R4, RZ, PT, P0 ;  /* 0x000000ff0400720c */ /* 0x002fda0003f04100 */
[----:B------:R0:W2:Y:S04]  /*0260*/  @!P0 LDG.E R8, desc[UR4][R12.64] ;  /* 0x000000040c088981 */ /* 0x0000a8000c1e1900 */
[----:B------:R1:W2:Y:S01]  /*0270*/  @!P0 LDG.E R9, desc[UR4][R6.64] ;  /* 0x0000000406098981 */ /* 0x0002a2000c1e1900 */
[----:B------:R-:W-:Y:S01]  /*0280*/  @!P0 IADD3 R5, P1, PT, R5, -0x1, RZ ;  /* 0xffffffff05058810 */ /* 0x000fe20007f3e0ff */
[----:B------:R-:W-:Y:S02]  /*0290*/  USHF.L.U32 UR6, UR8, 0x2, URZ ;  /* 0x0000000208067899 */ /* 0x000fe400080006ff */
[----:B------:R-:W-:Y:S01]  /*02a0*/  USHF.L.U64.HI UR7, UR8, 0x2, UR9 ;  /* 0x0000000208077899 */ /* 0x000fe20008010209 */
[----:B------:R-:W-:Y:S02]  /*02b0*/  @!P0 IADD3.X R4, PT, PT, R4, -0x1, RZ, P1, !PT ;  /* 0xffffffff04048810 */ /* 0x000fe40000ffe4ff */
[----:B------:R-:W-:-:S02]  /*02c0*/  ISETP.GT.U32.AND P1, PT, R5, 0x3, PT ;  /* 0x000000030500780c */ /* 0x000fc40003f24070 */
[----:B0-----:R-:W-:Y:S02]  /*02d0*/  @!P0 IADD3 R12, P3, PT, R12, UR6, RZ ;  /* 0x000000060c0c8c10 */ /* 0x001fe4000ff7e0ff */
[----:B------:R-:W-:Y:S02]  /*02e0*/  ISETP.GT.AND.EX P1, PT, R4, RZ, PT, P1 ;  /* 0x000000ff0400720c */ /* 0x000fe40003f24310 */
[----:B-1----:R-:W-:Y:S02]  /*02f0*/  @!P0 IADD3 R6, P2, PT, R6, 0x4, RZ ;  /* 0x0000000406068810 */ /* 0x002fe40007f5e0ff */
[----:B------:R-:W-:-:S03]  /*0300*/  @!P0 IADD3.X R13, PT, PT, R13, UR7, RZ, P3, !PT ;  /* 0x000000070d0d8c10 */ /* 0x000fc60009ffe4ff */
[----:B------:R-:W-:Y:S02]  /*0310*/  @!P0 IMAD.X R7, RZ, RZ, R7, P2 ;  /* 0x000000ffff078224 */ /* 0x000fe400010e0607 */
[----:B--2---:R-:W-:-:S04]  /*0320*/  @!P0 IMAD R3, R8, R9, R3 ;  /* 0x0000000908038224 */ /* 0x004fc800078e0203 */
[----:B------:R-:W-:Y:S05]  /*0330*/  @!P1 BRA `(.L_x_1) ;  /* 0x0000000000809947 */ /* 0x000fea0003800000 */
[----:B------:R-:W-:-:S13]  /*0340*/  PLOP3.LUT P0, PT, PT, PT, PT, 0x8, 0x80 ;  /* 0x000000000080781c */ /* 0x000fda0003f0e170 */
.L_x_2:
[----:B------:R-:W-:Y:S01]  /*0350*/  IMAD.MOV.U32 R14, RZ, RZ, R12 ;  /* 0x000000ffff0e7224 */ /* 0x000fe200078e000c */
[----:B------:R-:W-:Y:S01]  /*0360*/  IADD3 R8, P1, PT, R12, UR6, RZ ;  /* 0x000000060c087c10 */ /* 0x000fe2000ff3e0ff */
[----:B------:R-:W-:-:S03]  /*0370*/  IMAD.MOV.U32 R15, RZ, RZ, R13 ;  /* 0x000000ffff0f7224 */ /* 0x000fc600078e000d */
[----:B------:R-:W-:Y:S02]  /*0380*/  IADD3.X R9, PT, PT, R13, UR7, RZ, P1, !PT ;  /* 0x000000070d097c10 */ /* 0x000fe40008ffe4ff */
[----:B------:R0:W2:Y:S01]  /*0390*/  LDG.E R16, desc[UR4][R14.64] ;  /* 0x000000040e107981 */ /* 0x0000a2000c1e1900 */
[----:B------:R-:W-:Y:S01]  /*03a0*/  IADD3 R12, P1, PT, R8, UR6, RZ ;  /* 0x00000006080c7c10 */ /* 0x000fe2000ff3e0ff */
[----:B0-----:R-:W-:Y:S02]  /*03b0*/  IMAD.MOV.U32 R14, RZ, RZ, R6 ;  /* 0x000000ffff0e7224 */ /* 0x001fe400078e0006 */
[----:B------:R-:W-:Y:S01]  /*03c0*/  IMAD.MOV.U32 R15, RZ, RZ, R7 ;  /* 0x000000ffff0f7224 */ /* 0x000fe200078e0007 */
[----:B------:R-:W-:-:S04]  /*03d0*/  IADD3.X R13, PT, PT, R9, UR7, RZ, P1, !PT ;  /* 0x00000007090d7c10 */ /* 0x000fc80008ffe4ff */
[----:B------:R-:W2:Y:S01]  /*03e0*/  LDG.E R6, desc[UR4][R14.64] ;  /* 0x000000040e067981 */ /* 0x000ea2000c1e1900 */
[----:B------:R-:W-:-:S03]  /*03f0*/  IADD3 R10, P1, PT, R12, UR6, RZ ;  /* 0x000000060c0a7c10 */ /* 0x000fc6000ff3e0ff */
[----:B------:R-:W3:Y:S01]  /*0400*/  LDG.E R9, desc[UR4][R8.64] ;  /* 0x0000000408097981 */ /* 0x000ee2000c1e1900 */
[----:B------:R-:W-:-:S03]  /*0410*/  IADD3.X R11, PT, PT, R13, UR7, RZ, P1, !PT ;  /* 0x000000070d0b7c10 */ /* 0x000fc60008ffe4ff */
[----:B------:R-:W3:Y:S04]  /*0420*/  LDG.E R7, desc[UR4][R14.64+0x4] ;  /* 0x000004040e077981 */ /* 0x000ee8000c1e1900 */
[----:B------:R0:W4:Y:S04]  /*0430*/  LDG.E R18, desc[UR4][R12.64] ;  /* 0x000000040c127981 */ /* 0x000128000c1e1900 */
[----:B------:R-:W4:Y:S04]  /*0440*/  LDG.E R17, desc[UR4][R14.64+0x8] ;  /* 0x000008040e117981 */ /* 0x000f28000c1e1900 */
[----:B------:R-:W5:Y:S04]  /*0450*/  LDG.E R20, desc[UR4][R10.64] ;  /* 0x000000040a147981 */ /* 0x000f68000c1e1900 */
[----:B------:R-:W5:Y:S01]  /*0460*/  LDG.E R19, desc[UR4][R14.64+0xc] ;  /* 0x00000c040e137981 */ /* 0x000f62000c1e1900 */
[----:B------:R-:W-:-:S04]  /*0470*/  IADD3 R5, P1, PT, R5, -0x4, RZ ;  /* 0xfffffffc05057810 */ /* 0x000fc80007f3e0ff */
[----:B------:R-:W-:Y:S02]  /*0480*/  IADD3.X R4, PT, PT, R4, -0x1, RZ, P1, !PT ;  /* 0xffffffff04047810 */ /* 0x000fe40000ffe4ff */
[----:B------:R-:W-:-:S04]  /*0490*/  ISETP.GT.U32.AND P1, PT, R5, 0x3, PT ;  /* 0x000000030500780c */ /* 0x000fc80003f24070 */
[----:B------:R-:W-:Y:S02]  /*04a0*/  ISETP.GT.AND.EX P1, PT, R4, RZ, PT, P1 ;  /* 0x000000ff0400720c */ /* 0x000fe40003f24310 */
[----:B0-----:R-:W-:-:S04]  /*04b0*/  IADD3 R12, P3, PT, R10, UR6, RZ ;  /* 0x000000060a0c7c10 */ /* 0x001fc8000ff7e0ff */
[----:B------:R-:W-:Y:S01]  /*04c0*/  IADD3.X R13, PT, PT, R11, UR7, RZ, P3, !PT ;  /* 0x000000070b0d7c10 */ /* 0x000fe20009ffe4ff */
[----:B--2---:R-:W-:-:S04]  /*04d0*/  IMAD R6, R16, R6, R3 ;  /* 0x0000000610067224 */ /* 0x004fc800078e0203 */
[----:B---3--:R-:W-:Y:S01]  /*04e0*/  IMAD R7, R9, R7, R6 ;  /* 0x0000000709077224 */ /* 0x008fe200078e0206 */
[----:B------:R-:W-:-:S03]  /*04f0*/  IADD3 R6, P2, PT, R14, 0x10, RZ ;  /* 0x000000100e067810 */ /* 0x000fc60007f5e0ff */
[----:B----4-:R-:W-:Y:S02]  /*0500*/  IMAD R17, R18, R17, R7 ;  /* 0x0000001112117224 */ /* 0x010fe400078e0207 */
[----:B------:R-:W-:Y:S02]  /*0510*/  IMAD.X R7, RZ, RZ, R15, P2 ;  /* 0x000000ffff077224 */ /* 0x000fe400010e060f */
[----:B-----5:R-:W-:Y:S01]  /*0520*/  IMAD R3, R20, R19, R17 ;  /* 0x0000001314037224 */ /* 0x020fe200078e0211 */
[----:B------:R-:W-:Y:S06]  /*0530*/  @P1 BRA `(.L_x_2) ;  /* 0xfffffffc00841947 */ /* 0x000fec000383ffff */
.L_x_1:
[----:B------:R-:W-:-:S04]  /*0540*/  ISETP.GT.U32.AND P1, PT, R5, 0x1, PT ;  /* 0x000000010500780c */ /* 0x000fc80003f24070 */
[----:B------:R-:W-:-:S13]  /*0550*/  ISETP.GT.AND.EX P1, PT, R4, RZ, PT, P1 ;  /* 0x000000ff0400720c */ /* 0x000fda0003f24310 */
[----:B------:R-:W-:Y:S05]  /*0560*/  @!P1 BRA `(.L_x_3) ;  /* 0x0000000000449947 */ /* 0x000fea0003800000 */
[----:B------:R-:W-:Y:S01]  /*0570*/  IMAD.MOV.U32 R10, RZ, RZ, R6 ;  /* 0x000000ffff0a7224 */ /* 0x000fe200078e0006 */
[----:B------:R-:W-:Y:S01]  /*0580*/  IADD3 R8, P0, PT, R12, UR6, RZ ;  /* 0x000000060c087c10 */ /* 0x000fe2000ff1e0ff */
[----:B------:R-:W-:Y:S01]  /*0590*/  IMAD.MOV.U32 R11, RZ, RZ, R7 ;  /* 0x000000ffff0b7224 */ /* 0x000fe200078e0007 */
[----:B------:R-:W2:Y:S02]  /*05a0*/  LDG.E R12, desc[UR4][R12.64] ;  /* 0x000000040c0c7981 */ /* 0x000ea4000c1e1900 */
[----:B------:R-:W-:Y:S02]  /*05b0*/  IADD3.X R9, PT, PT, R13, UR7, RZ, P0, !PT ;  /* 0x000000070d097c10 */ /* 0x000fe400087fe4ff */
[----:B------:R-:W2:Y:S04]  /*05c0*/  LDG.E R14, desc[UR4][R10.64] ;  /* 0x000000040a0e7981 */ /* 0x000ea8000c1e1900 */
[----:B------:R-:W3:Y:S04]  /*05d0*/  LDG.E R15, desc[UR4][R10.64+0x4] ;  /* 0x000004040a0f7981 */ /* 0x000ee8000c1e1900 */
[----:B------:R-:W3:Y:S01]  /*05e0*/  LDG.E R16, desc[UR4][R8.64] ;  /* 0x0000000408107981 */ /* 0x000ee2000c1e1900 */
[----:B------:R-:W-:-:S02]  /*05f0*/  IADD3 R6, P2, PT, R6, 0x8, RZ ;  /* 0x0000000806067810 */ /* 0x000fc40007f5e0ff */
[----:B------:R-:W-:Y:S02]  /*0600*/  IADD3 R5, P1, PT, R5, -0x2, RZ ;  /* 0xfffffffe05057810 */ /* 0x000fe40007f3e0ff */
[----:B------:R-:W-:Y:S01]  /*0610*/  PLOP3.LUT P0, PT, PT, PT, PT, 0x8, 0x80 ;  /* 0x000000000080781c */ /* 0x000fe20003f0e170 */
[----:B------:R-:W-:Y:S01]  /*0620*/  IMAD.X R7, RZ, RZ, R7, P2 ;  /* 0x000000ffff077224 */ /* 0x000fe200010e0607 */
[----:B------:R-:W-:Y:S01]  /*0630*/  IADD3.X R4, PT, PT, R4, -0x1, RZ, P1, !PT ;  /* 0xffffffff04047810 */ /* 0x000fe20000ffe4ff */
[----:B--2---:R-:W-:Y:S01]  /*0640*/  IMAD R3, R12, R14, R3 ;  /* 0x0000000e0c037224 */ /* 0x004fe200078e0203 */
[----:B------:R-:W-:-:S04]  /*0650*/  IADD3 R12, P3, PT, R8, UR6, RZ ;  /* 0x00000006080c7c10 */ /* 0x000fc8000ff7e0ff */
[----:B------:R-:W-:Y:S01]  /*0660*/  IADD3.X R13, PT, PT, R9, UR7, RZ, P3, !PT ;  /* 0x00000007090d7c10 */ /* 0x000fe20009ffe4ff */
[----:B---3--:R-:W-:-:S08]  /*0670*/  IMAD R3, R16, R15, R3 ;  /* 0x0000000f10037224 */ /* 0x008fd000078e0203 */
.L_x_3:
[----:B------:R-:W-:-:S04]  /*0680*/  ISETP.NE.U32.AND P1, PT, R5, RZ, PT ;  /* 0x000000ff0500720c */ /* 0x000fc80003f25070 */
[----:B------:R-:W-:-:S13]  /*0690*/  ISETP.NE.U32.OR.EX P0, PT, R4, RZ, P0, P1 ;  /* 0x000000ff0400720c */ /* 0x000fda0000705510 */
[----:B------:R-:W-:Y:S05]  /*06a0*/  @!P0 BRA `(.L_x_0) ;  /* 0x0000000000388947 */ /* 0x000fea0003800000 */
.L_x_4:
[----:B------:R-:W-:Y:S01]  /*06b0*/  IMAD.MOV.U32 R8, RZ, RZ, R12 ;  /* 0x000000ffff087224 */ /* 0x000fe200078e000c */
[----:B------:R0:W2:Y:S01]  /*06c0*/  LDG.E R10, desc[UR4][R6.64] ;  /* 0x00000004060a7981 */ /* 0x0000a2000c1e1900 */
[----:B------:R-:W-:-:S05]  /*06d0*/  IMAD.MOV.U32 R9, RZ, RZ, R13 ;  /* 0x000000ffff097224 */ /* 0x000fca00078e000d */
[----:B------:R-:W2:Y:S01]  /*06e0*/  LDG.E R8, desc[UR4][R8.64] ;  /* 0x0000000408087981 */ /* 0x000ea2000c1e1900 */
[----:B------:R-:W-:-:S04]  /*06f0*/  IADD3 R5, P0, PT, R5, -0x1, RZ ;  /* 0xffffffff05057810 */ /* 0x000fc80007f1e0ff */
[----:B------:R-:W-:Y:S02]  /*0700*/  IADD3.X R4, PT, PT, R4, -0x1, RZ, P0, !PT ;  /* 0xffffffff04047810 */ /* 0x000fe400007fe4ff */
[----:B------:R-:W-:-:S04]  /*0710*/  ISETP.NE.U32.AND P0, PT, R5, RZ, PT ;  /* 0x000000ff0500720c */ /* 0x000fc80003f05070 */
[----:B------:R-:W-:Y:S02]  /*0720*/  ISETP.NE.U32.AND.EX P0, PT, R4, RZ, PT, P0 ;  /* 0x000000ff0400720c */ /* 0x000fe40003f05100 */
[----:B------:R-:W-:Y:S02]  /*0730*/  IADD3 R12, P2, PT, R12, UR6, RZ ;  /* 0x000000060c0c7c10 */ /* 0x000fe4000ff5e0ff */
[----:B0-----:R-:W-:Y:S02]  /*0740*/  IADD3 R6, P1, PT, R6, 0x4, RZ ;  /* 0x0000000406067810 */ /* 0x001fe40007f3e0ff */
[----:B------:R-:W-:-:S03]  /*0750*/  IADD3.X R13, PT, PT, R13, UR7, RZ, P2, !PT ;  /* 0x000000070d0d7c10 */ /* 0x000fc600097fe4ff */
[----:B------:R-:W-:Y:S02]  /*0760*/  IMAD.X R7, RZ, RZ, R7, P1 ;  /* 0x000000ffff077224 */ /* 0x000fe400008e0607 */
[----:B--2---:R-:W-:Y:S02]  /*0770*/  IMAD R3, R8, R10, R3 ;  /* 0x0000000a08037224 */ /* 0x004fe400078e0203 */
[----:B------:R-:W-:Y:S05]  /*0780*/  @P0 BRA `(.L_x_4) ;  /* 0xfffffffc00c80947 */ /* 0x000fea000383ffff */
.L_x_0:
[----:B------:R-:W0:Y:S01]  /*0790*/  LDCU.64 UR6, c[0x0][0x390] ;  /* 0x00007200ff0677ac */ /* 0x000e220008000a00 */
[----:B-1----:R-:W-:-:S04]  /*07a0*/  IMAD.WIDE.U32 R4, R2, UR8, RZ ;  /* 0x0000000802047c25 */ /* 0x002fc8000f8e00ff */
[----:B------:R-:W-:Y:S01]  /*07b0*/  IMAD R7, R2, UR9, R5 ;  /* 0x0000000902077c24 */ /* 0x000fe2000f8e0205 */
[----:B0-----:R-:W-:-:S04]  /*07c0*/  LEA R5, P0, R4, UR6, 0x2 ;  /* 0x0000000604057c11 */ /* 0x001fc8000f8010ff */
[----:B------:R-:W-:Y:S02]  /*07d0*/  LEA.HI.X R2, R4, UR7, R7, 0x2, P0 ;  /* 0x0000000704027c11 */ /* 0x000fe400080f1407 */
[----:B------:R-:W-:-:S05]  /*07e0*/  IADD3 R4, P0, PT, R0, R5, RZ ;  /* 0x0000000500047210 */ /* 0x000fca0007f1e0ff */
[----:B------:R-:W-:-:S05]  /*07f0*/  IMAD.X R5, RZ, RZ, R2, P0 ;  /* 0x000000ffff057224 */ /* 0x000fca00000e0602 */
[----:B------:R-:W-:Y:S01]  /*0800*/  STG.E desc[UR4][R4.64], R3 ;  /* 0x0000000304007986 */ /* 0x000fe2000c101904 */
[----:B------:R-:W-:Y:S05]  /*0810*/  EXIT ;  /* 0x000000000000794d */ /* 0x000fea0003800000 */
.L_x_5:
[----:B------:R-:W-:-:S00]  /*0820*/  BRA `(.L_x_5) ;  /* 0xfffffffc00fc7947 */ /* 0x000fc0000383ffff */
[----:B------:R-:W-:-:S00]  /*0830*/  NOP ;  /* 0x0000000000007918 */ /* 0x000fc00000000000 */
        /* <DEDUP_REMOVED lines=12> */
.L_x_6:


//--------------------- .nv.shared.reserved.0     --------------------------
	.section	.nv.shared.reserved.0,"aw",@nobits
	.weak		__nv_reservedSMEM_offset_0_alias
	.size		__nv_reservedSMEM_offset_0_alias, 0, 64
	.other		__nv_reservedSMEM_offset_0_alias,@"STO_CUDA_RESERVED_SHARED STV_DEFAULT"
__nv_reservedSMEM_offset_0_alias:
	.zero		0
	.zero		64


//--------------------- .nv.constant0.matrix_mul_kernel --------------------------
	.section	.nv.constant0.matrix_mul_kernel,"a",@progbits
	.sectionflags	@""
	.align	4
.nv.constant0.matrix_mul_kernel:
	.zero		944


//--------------------- SYMBOLS --------------------------

	.type		.nv.reservedSmem.offset0,@object
	.size		.nv.reservedSmem.offset0,0x4
